//
// Generated by NVIDIA NVVM Compiler
//
// Compiler Build ID: CL-36424714
// Cuda compilation tools, release 13.0, V13.0.88
// Based on NVVM 20.0.0
//

.version 9.0
.target sm_100
.address_size 64

	// .globl	_Z3addiPfS_

.visible .entry _Z3addiPfS_(
	.param .u32 _Z3addiPfS__param_0,
	.param .u64 .ptr .align 1 _Z3addiPfS__param_1,
	.param .u64 .ptr .align 1 _Z3addiPfS__param_2
)
{
	.reg .pred 	%p<7>;
	.reg .b32 	%r<31>;
	.reg .b32 	%f<16>;
	.reg .b64 	%rd<18>;

	ld.param.u32 	%r12, [_Z3addiPfS__param_0];
	ld.param.u64 	%rd3, [_Z3addiPfS__param_1];
	ld.param.u64 	%rd4, [_Z3addiPfS__param_2];
	cvta.to.global.u64 	%rd1, %rd4;
	cvta.to.global.u64 	%rd2, %rd3;
	mov.u32 	%r13, %ntid.x;
	mov.u32 	%r14, %nctaid.x;
	mul.lo.s32 	%r1, %r13, %r14;
	mov.u32 	%r15, %ctaid.x;
	mov.u32 	%r16, %tid.x;
	mad.lo.s32 	%r29, %r15, %r13, %r16;
	setp.ge.s32 	%p1, %r29, %r12;
	@%p1 bra 	$L__BB0_7;
	add.s32 	%r17, %r29, %r1;
	max.s32 	%r18, %r12, %r17;
	setp.lt.s32 	%p2, %r17, %r12;
	selp.u32 	%r19, 1, 0, %p2;
	add.s32 	%r20, %r17, %r19;
	sub.s32 	%r21, %r18, %r20;
	div.u32 	%r22, %r21, %r1;
	add.s32 	%r3, %r22, %r19;
	and.b32  	%r23, %r3, 3;
	setp.eq.s32 	%p3, %r23, 3;
	@%p3 bra 	$L__BB0_4;
	add.s32 	%r24, %r3, 1;
	and.b32  	%r25, %r24, 3;
	neg.s32 	%r27, %r25;
$L__BB0_3:
	.pragma "nounroll";
	mul.wide.s32 	%rd5, %r29, 4;
	add.s64 	%rd6, %rd1, %rd5;
	add.s64 	%rd7, %rd2, %rd5;
	ld.global.f32 	%f1, [%rd7];
	ld.global.f32 	%f2, [%rd6];
	add.f32 	%f3, %f1, %f2;
	st.global.f32 	[%rd6], %f3;
	add.s32 	%r29, %r29, %r1;
	add.s32 	%r27, %r27, 1;
	setp.ne.s32 	%p4, %r27, 0;
	@%p4 bra 	$L__BB0_3;
$L__BB0_4:
	setp.lt.u32 	%p5, %r3, 3;
	@%p5 bra 	$L__BB0_7;
	mul.wide.s32 	%rd11, %r1, 4;
	shl.b32 	%r26, %r1, 2;
$L__BB0_6:
	mul.wide.s32 	%rd8, %r29, 4;
	add.s64 	%rd9, %rd2, %rd8;
	ld.global.f32 	%f4, [%rd9];
	add.s64 	%rd10, %rd1, %rd8;
	ld.global.f32 	%f5, [%rd10];
	add.f32 	%f6, %f4, %f5;
	st.global.f32 	[%rd10], %f6;
	add.s64 	%rd12, %rd9, %rd11;
	ld.global.f32 	%f7, [%rd12];
	add.s64 	%rd13, %rd10, %rd11;
	ld.global.f32 	%f8, [%rd13];
	add.f32 	%f9, %f7, %f8;
	st.global.f32 	[%rd13], %f9;
	add.s64 	%rd14, %rd12, %rd11;
	ld.global.f32 	%f10, [%rd14];
	add.s64 	%rd15, %rd13, %rd11;
	ld.global.f32 	%f11, [%rd15];
	add.f32 	%f12, %f10, %f11;
	st.global.f32 	[%rd15], %f12;
	add.s64 	%rd16, %rd14, %rd11;
	ld.global.f32 	%f13, [%rd16];
	add.s64 	%rd17, %rd15, %rd11;
	ld.global.f32 	%f14, [%rd17];
	add.f32 	%f15, %f13, %f14;
	st.global.f32 	[%rd17], %f15;
	add.s32 	%r29, %r26, %r29;
	setp.lt.s32 	%p6, %r29, %r12;
	@%p6 bra 	$L__BB0_6;
$L__BB0_7:
	ret;

}


// ===== COMPILED SASS (sm_100) =====

	.target	sm_100

	.elftype	@"ET_EXEC"


//--------------------- .note.nv.tkinfo           --------------------------
	.section	.note.nv.tkinfo,"",@"SHT_NOTE"
	.sectionflags	@"SHF_NOTE_NV_TKINFO"
	.tkinfo
        /*0018*/ 	.word	0x00000002
        /*0030*/ 	.string	""
        /*0030*/ 	.string	"ptxas"
        /*0030*/ 	.string	"Cuda compilation tools, release 13.0, V13.0.88"
        /*0030*/ 	.string	"Build cuda_13.0.r13.0/compiler.36424714_0"
        /*0030*/ 	.string	"-arch sm_100 -m 64 "



//--------------------- .note.nv.cuinfo           --------------------------
	.section	.note.nv.cuinfo,"",@"SHT_NOTE"
	.sectionflags	@"SHF_NOTE_NV_CUINFO"
        /*0018*/ 	.short	0x0002
        /*001a*/ 	.short	0x0064
        /*001c*/ 	.short	0x0082
	.zero		2


//--------------------- .nv.info                  --------------------------
	.section	.nv.info,"",@"SHT_CUDA_INFO"
	.align	4


	//----- nvinfo : EIATTR_REGCOUNT
	.align		4
        /*0000*/ 	.byte	0x04, 0x2f
        /*0002*/ 	.short	(.L_1 - .L_0)
	.align		4
.L_0:
        /*0004*/ 	.word	index@(_Z3addiPfS_)
        /*0008*/ 	.word	0x00000018


	//----- nvinfo : EIATTR_FRAME_SIZE
	.align		4
.L_1:
        /*000c*/ 	.byte	0x04, 0x11
        /*000e*/ 	.short	(.L_3 - .L_2)
	.align		4
.L_2:
        /*0010*/ 	.word	index@(_Z3addiPfS_)
        /*0014*/ 	.word	0x00000000


	//----- nvinfo : EIATTR_MIN_STACK_SIZE
	.align		4
.L_3:
        /*0018*/ 	.byte	0x04, 0x12
        /*001a*/ 	.short	(.L_5 - .L_4)
	.align		4
.L_4:
        /*001c*/ 	.word	index@(_Z3addiPfS_)
        /*0020*/ 	.word	0x00000000
.L_5:


//--------------------- .nv.compat                --------------------------
	.section	.nv.compat,"",@"SHT_CUDA_COMPAT_INFO"
	.align	4
        /*0000*/ 	.byte	0x02, 0x09, 0x00, 0x00, 0x02, 0x02, 0x01, 0x00, 0x02, 0x05, 0x05, 0x00, 0x03, 0x07, 0x01, 0x01
        /*0010*/ 	.byte	0x02, 0x03, 0x00, 0x00, 0x02, 0x06, 0x01, 0x00, 0x04, 0x0b, 0x08, 0x00, 0x09, 0x00, 0x00, 0x00
        /*0020*/ 	.byte	0x00, 0x00, 0x00, 0x00


//--------------------- .nv.info._Z3addiPfS_      --------------------------
	.section	.nv.info._Z3addiPfS_,"",@"SHT_CUDA_INFO"
	.sectionflags	@""
	.align	4


	//----- nvinfo : EIATTR_CUDA_API_VERSION
	.align		4
        /*0000*/ 	.byte	0x04, 0x37
        /*0002*/ 	.short	(.L_7 - .L_6)
.L_6:
        /*0004*/ 	.word	0x00000082


	//----- nvinfo : EIATTR_KPARAM_INFO
	.align		4
.L_7:
        /*0008*/ 	.byte	0x04, 0x17
        /*000a*/ 	.short	(.L_9 - .L_8)
.L_8:
        /*000c*/ 	.word	0x00000000
        /*0010*/ 	.short	0x0002
        /*0012*/ 	.short	0x0010
        /*0014*/ 	.byte	0x00, 0xf5, 0x21, 0x00


	//----- nvinfo : EIATTR_KPARAM_INFO
	.align		4
.L_9:
        /*0018*/ 	.byte	0x04, 0x17
        /*001a*/ 	.short	(.L_11 - .L_10)
.L_10:
        /*001c*/ 	.word	0x00000000
        /*0020*/ 	.short	0x0001
        /*0022*/ 	.short	0x0008
        /*0024*/ 	.byte	0x00, 0xf5, 0x21, 0x00


	//----- nvinfo : EIATTR_KPARAM_INFO
	.align		4
.L_11:
        /*0028*/ 	.byte	0x04, 0x17
        /*002a*/ 	.short	(.L_13 - .L_12)
.L_12:
        /*002c*/ 	.word	0x00000000
        /*0030*/ 	.short	0x0000
        /*0032*/ 	.short	0x0000
        /*0034*/ 	.byte	0x00, 0xf0, 0x11, 0x00


	//----- nvinfo : EIATTR_SPARSE_MMA_MASK
	.align		4
.L_13:
        /*0038*/ 	.byte	0x03, 0x50
        /*003a*/ 	.short	0x0000


	//----- nvinfo : EIATTR_MAXREG_COUNT
	.align		4
        /*003c*/ 	.byte	0x03, 0x1b
        /*003e*/ 	.short	0x00ff


	//----- nvinfo : EIATTR_MERCURY_ISA_VERSION
	.align		4
        /*0040*/ 	.byte	0x03, 0x5f
        /*0042*/ 	.short	0x0101


	//----- nvinfo : EIATTR_VRC_CTA_INIT_COUNT
	.align		4
        /*0044*/ 	.byte	0x02, 0x4a
	.zero		1
	.zero		1


	//----- nvinfo : EIATTR_EXIT_INSTR_OFFSETS
	.align		4
        /*0048*/ 	.byte	0x04, 0x1c
        /*004a*/ 	.short	(.L_15 - .L_14)


	//   ....[0]....
.L_14:
        /*004c*/ 	.word	0x00000090


	//   ....[1]....
        /*0050*/ 	.word	0x00000380


	//   ....[2]....
        /*0054*/ 	.word	0x00000560


	//----- nvinfo : EIATTR_CRS_STACK_SIZE
	.align		4
.L_15:
        /*0058*/ 	.byte	0x04, 0x1e
        /*005a*/ 	.short	(.L_17 - .L_16)
.L_16:
        /*005c*/ 	.word	0x00000000


	//----- nvinfo : EIATTR_CBANK_PARAM_SIZE
	.align		4
.L_17:
        /*0060*/ 	.byte	0x03, 0x19
        /*0062*/ 	.short	0x0018


	//----- nvinfo : EIATTR_PARAM_CBANK
	.align		4
        /*0064*/ 	.byte	0x04, 0x0a
        /*0066*/ 	.short	(.L_19 - .L_18)
	.align		4
.L_18:
        /*0068*/ 	.word	index@(.nv.constant0._Z3addiPfS_)
        /*006c*/ 	.short	0x0380
        /*006e*/ 	.short	0x0018


	//----- nvinfo : EIATTR_SW_WAR
	.align		4
.L_19:
        /*0070*/ 	.byte	0x04, 0x36
        /*0072*/ 	.short	(.L_21 - .L_20)
.L_20:
        /*0074*/ 	.word	0x00000008
.L_21:


//--------------------- .nv.callgraph             --------------------------
	.section	.nv.callgraph,"",@"SHT_CUDA_CALLGRAPH"
	.align	4
	.sectionentsize	8
	.align		4
        /*0000*/ 	.word	0x00000000
	.align		4
        /*0004*/ 	.word	0xffffffff
	.align		4
        /*0008*/ 	.word	0x00000000
	.align		4
        /*000c*/ 	.word	0xfffffffe
	.align		4
        /*0010*/ 	.word	0x00000000
	.align		4
        /*0014*/ 	.word	0xfffffffd
	.align		4
        /*0018*/ 	.word	0x00000000
	.align		4
        /*001c*/ 	.word	0xfffffffc


//--------------------- .text._Z3addiPfS_         --------------------------
	.section	.text._Z3addiPfS_,"ax",@progbits
	.align	128
        .global         _Z3addiPfS_
        .type           _Z3addiPfS_,@function
        .size           _Z3addiPfS_,(.L_x_5 - _Z3addiPfS_)
        .other          _Z3addiPfS_,@"STO_CUDA_ENTRY STV_DEFAULT"
_Z3addiPfS_:
.text._Z3addiPfS_:
[----:B------:R-:W-:Y:S01]  /*0000*/  LDC R1, c[0x0][0x37c] ;  /* 0x0000df00ff017b82 */ /* 0x000fe20000000800 */
[----:B------:R-:W0:Y:S01]  /*0010*/  S2R R3, SR_CTAID.X ;  /* 0x0000000000037919 */ /* 0x000e220000002500 */
[----:B------:R-:W1:Y:S06]  /*0020*/  LDCU UR4, c[0x0][0x360] ;  /* 0x00006c00ff0477ac */ /* 0x000e6c0008000800 */
[----:B------:R-:W1:Y:S01]  /*0030*/  LDC R0, c[0x0][0x370] ;  /* 0x0000dc00ff007b82 */ /* 0x000e620000000800 */
[----:B------:R-:W0:Y:S01]  /*0040*/  S2R R2, SR_TID.X ;  /* 0x0000000000027919 */ /* 0x000e220000002100 */
[----:B------:R-:W2:Y:S01]  /*0050*/  LDCU UR6, c[0x0][0x380] ;  /* 0x00007000ff0677ac */ /* 0x000ea20008000800 */
[----:B-1----:R-:W-:-:S02]  /*0060*/  IMAD R0, R0, UR4, RZ ;  /* 0x0000000400007c24 */ /* 0x002fc4000f8e02ff */
[----:B0-----:R-:W-:-:S05]  /*0070*/  IMAD R3, R3, UR4, R2 ;  /* 0x0000000403037c24 */ /* 0x001fca000f8e0202 */
[----:B--2---:R-:W-:-:S13]  /*0080*/  ISETP.GE.AND P0, PT, R3, UR6, PT ;  /* 0x0000000603007c0c */ /* 0x004fda000bf06270 */
[----:B------:R-:W-:Y:S05]  /*0090*/  @P0 EXIT ;  /* 0x000000000000094d */ /* 0x000fea0003800000 */
[----:B------:R-:W0:Y:S01]  /*00a0*/  I2F.U32.RP R8, R0 ;  /* 0x0000000000087306 */ /* 0x000e220000209000 */
[C---:B------:R-:W-:Y:S01]  /*00b0*/  IMAD.IADD R2, R0.reuse, 0x1, R3 ;  /* 0x0000000100027824 */ /* 0x040fe200078e0203 */
[----:B------:R-:W-:Y:S01]  /*00c0*/  IADD3 R9, PT, PT, RZ, -R0, RZ ;  /* 0x80000000ff097210 */ /* 0x000fe20007ffe0ff */
[----:B------:R-:W1:Y:S01]  /*00d0*/  LDCU.64 UR4, c[0x0][0x358] ;  /* 0x00006b00ff0477ac */ /* 0x000e620008000a00 */
[----:B------:R-:W-:Y:S01]  /*00e0*/  ISETP.NE.U32.AND P2, PT, R0, RZ, PT ;  /* 0x000000ff0000720c */ /* 0x000fe20003f45070 */
[----:B------:R-:W-:Y:S01]  /*00f0*/  BSSY.RECONVERGENT B0, `(.L_x_0) ;  /* 0x0000028000007945 */ /* 0x000fe20003800200 */
[C---:B------:R-:W-:Y:S02]  /*0100*/  ISETP.GE.AND P0, PT, R2.reuse, UR6, PT ;  /* 0x0000000602007c0c */ /* 0x040fe4000bf06270 */
[----:B------:R-:W-:Y:S02]  /*0110*/  VIMNMX R7, PT, PT, R2, UR6, !PT ;  /* 0x0000000602077c48 */ /* 0x000fe4000ffe0100 */
[----:B------:R-:W-:-:S04]  /*0120*/  SEL R6, RZ, 0x1, P0 ;  /* 0x00000001ff067807 */ /* 0x000fc80000000000 */
[----:B------:R-:W-:Y:S01]  /*0130*/  IADD3 R7, PT, PT, R7, -R2, -R6 ;  /* 0x8000000207077210 */ /* 0x000fe20007ffe806 */
[----:B0-----:R-:W0:Y:S02]  /*0140*/  MUFU.RCP R8, R8 ;  /* 0x0000000800087308 */ /* 0x001e240000001000 */
[----:B0-----:R-:W-:-:S06]  /*0150*/  IADD3 R4, PT, PT, R8, 0xffffffe, RZ ;  /* 0x0ffffffe08047810 */ /* 0x001fcc0007ffe0ff */
[----:B------:R0:W2:Y:S02]  /*0160*/  F2I.FTZ.U32.TRUNC.NTZ R5, R4 ;  /* 0x0000000400057305 */ /* 0x0000a4000021f000 */
[----:B0-----:R-:W-:Y:S02]  /*0170*/  HFMA2 R4, -RZ, RZ, 0, 0 ;  /* 0x00000000ff047431 */ /* 0x001fe400000001ff */
[----:B--2---:R-:W-:-:S04]  /*0180*/  IMAD R9, R9, R5, RZ ;  /* 0x0000000509097224 */ /* 0x004fc800078e02ff */
[----:B------:R-:W-:-:S06]  /*0190*/  IMAD.HI.U32 R8, R5, R9, R4 ;  /* 0x0000000905087227 */ /* 0x000fcc00078e0004 */
[----:B------:R-:W-:-:S05]  /*01a0*/  IMAD.HI.U32 R5, R8, R7, RZ ;  /* 0x0000000708057227 */ /* 0x000fca00078e00ff */
[----:B------:R-:W-:-:S05]  /*01b0*/  IADD3 R2, PT, PT, -R5, RZ, RZ ;  /* 0x000000ff05027210 */ /* 0x000fca0007ffe1ff */
[----:B------:R-:W-:-:S05]  /*01c0*/  IMAD R7, R0, R2, R7 ;  /* 0x0000000200077224 */ /* 0x000fca00078e0207 */
[----:B------:R-:W-:-:S13]  /*01d0*/  ISETP.GE.U32.AND P0, PT, R7, R0, PT ;  /* 0x000000000700720c */ /* 0x000fda0003f06070 */
[----:B------:R-:W-:Y:S01]  /*01e0*/  @P0 IMAD.IADD R7, R7, 0x1, -R0 ;  /* 0x0000000107070824 */ /* 0x000fe200078e0a00 */
[----:B------:R-:W-:-:S04]  /*01f0*/  @P0 IADD3 R5, PT, PT, R5, 0x1, RZ ;  /* 0x0000000105050810 */ /* 0x000fc80007ffe0ff */
[----:B------:R-:W-:-:S13]  /*0200*/  ISETP.GE.U32.AND P1, PT, R7, R0, PT ;  /* 0x000000000700720c */ /* 0x000fda0003f26070 */
[----:B------:R-:W-:Y:S02]  /*0210*/  @P1 IADD3 R5, PT, PT, R5, 0x1, RZ ;  /* 0x0000000105051810 */ /* 0x000fe40007ffe0ff */
[----:B------:R-:W-:-:S05]  /*0220*/  @!P2 LOP3.LUT R5, RZ, R0, RZ, 0x33, !PT ;  /* 0x00000000ff05a212 */ /* 0x000fca00078e33ff */
[----:B------:R-:W-:-:S05]  /*0230*/  IMAD.IADD R2, R6, 0x1, R5 ;  /* 0x0000000106027824 */ /* 0x000fca00078e0205 */
[C---:B------:R-:W-:Y:S02]  /*0240*/  LOP3.LUT R4, R2.reuse, 0x3, RZ, 0xc0, !PT ;  /* 0x0000000302047812 */ /* 0x040fe400078ec0ff */
[----:B------:R-:W-:Y:S02]  /*0250*/  ISETP.GE.U32.AND P1, PT, R2, 0x3, PT ;  /* 0x000000030200780c */ /* 0x000fe40003f26070 */
[----:B------:R-:W-:-:S13]  /*0260*/  ISETP.NE.AND P0, PT, R4, 0x3, PT ;  /* 0x000000030400780c */ /* 0x000fda0003f05270 */
[----:B-1----:R-:W-:Y:S05]  /*0270*/  @!P0 BRA `(.L_x_1) ;  /* 0x00000000003c8947 */ /* 0x002fea0003800000 */
[----:B------:R-:W0:Y:S01]  /*0280*/  LDC.64 R8, c[0x0][0x390] ;  /* 0x0000e400ff087b82 */ /* 0x000e220000000a00 */
[----:B------:R-:W-:-:S04]  /*0290*/  IADD3 R2, PT, PT, R2, 0x1, RZ ;  /* 0x0000000102027810 */ /* 0x000fc80007ffe0ff */
[----:B------:R-:W-:-:S03]  /*02a0*/  LOP3.LUT R2, R2, 0x3, RZ, 0xc0, !PT ;  /* 0x0000000302027812 */ /* 0x000fc600078ec0ff */
[----:B------:R-:W1:Y:S01]  /*02b0*/  LDC.64 R10, c[0x0][0x388] ;  /* 0x0000e200ff0a7b82 */ /* 0x000e620000000a00 */
[----:B------:R-:W-:-:S07]  /*02c0*/  IADD3 R2, PT, PT, -R2, RZ, RZ ;  /* 0x000000ff02027210 */ /* 0x000fce0007ffe1ff */
.L_x_2:
[----:B-1----:R-:W-:-:S04]  /*02d0*/  IMAD.WIDE R6, R3, 0x4, R10 ;  /* 0x0000000403067825 */ /* 0x002fc800078e020a */
[----:B0-2---:R-:W-:Y:S02]  /*02e0*/  IMAD.WIDE R4, R3, 0x4, R8 ;  /* 0x0000000403047825 */ /* 0x005fe400078e0208 */
[----:B------:R-:W2:Y:S04]  /*02f0*/  LDG.E R6, desc[UR4][R6.64] ;  /* 0x0000000406067981 */ /* 0x000ea8000c1e1900 */
[----:B------:R-:W2:Y:S01]  /*0300*/  LDG.E R13, desc[UR4][R4.64] ;  /* 0x00000004040d7981 */ /* 0x000ea2000c1e1900 */
[----:B------:R-:W-:Y:S01]  /*0310*/  VIADD R2, R2, 0x1 ;  /* 0x0000000102027836 */ /* 0x000fe20000000000 */
[----:B------:R-:W-:-:S04]  /*0320*/  IADD3 R3, PT, PT, R0, R3, RZ ;  /* 0x0000000300037210 */ /* 0x000fc80007ffe0ff */
[----:B------:R-:W-:Y:S01]  /*0330*/  ISETP.NE.AND P0, PT, R2, RZ, PT ;  /* 0x000000ff0200720c */ /* 0x000fe20003f05270 */
[----:B--2---:R-:W-:-:S05]  /*0340*/  FADD R13, R6, R13 ;  /* 0x0000000d060d7221 */ /* 0x004fca0000000000 */
[----:B------:R2:W-:Y:S07]  /*0350*/  STG.E desc[UR4][R4.64], R13 ;  /* 0x0000000d04007986 */ /* 0x0005ee000c101904 */
[----:B------:R-:W-:Y:S05]  /*0360*/  @P0 BRA `(.L_x_2) ;  /* 0xfffffffc00d80947 */ /* 0x000fea000383ffff */
.L_x_1:
[----:B------:R-:W-:Y:S05]  /*0370*/  BSYNC.RECONVERGENT B0 ;  /* 0x0000000000007941 */ /* 0x000fea0003800200 */
.L_x_0:
[----:B------:R-:W-:Y:S05]  /*0380*/  @!P1 EXIT ;  /* 0x000000000000994d */ /* 0x000fea0003800000 */
.L_x_3:
[----:B-12---:R-:W0:Y:S08]  /*0390*/  LDC.64 R4, c[0x0][0x388] ;  /* 0x0000e200ff047b82 */ /* 0x006e300000000a00 */
[----:B------:R-:W1:Y:S01]  /*03a0*/  LDC.64 R6, c[0x0][0x390] ;  /* 0x0000e400ff067b82 */ /* 0x000e620000000a00 */
[----:B0-----:R-:W-:-:S05]  /*03b0*/  IMAD.WIDE R12, R3, 0x4, R4 ;  /* 0x00000004030c7825 */ /* 0x001fca00078e0204 */
[----:B------:R-:W2:Y:S01]  /*03c0*/  LDG.E R2, desc[UR4][R12.64] ;  /* 0x000000040c027981 */ /* 0x000ea2000c1e1900 */
[----:B-1----:R-:W-:-:S05]  /*03d0*/  IMAD.WIDE R14, R3, 0x4, R6 ;  /* 0x00000004030e7825 */ /* 0x002fca00078e0206 */
[----:B------:R-:W2:Y:S01]  /*03e0*/  LDG.E R5, desc[UR4][R14.64] ;  /* 0x000000040e057981 */ /* 0x000ea2000c1e1900 */
[----:B------:R-:W-:-:S04]  /*03f0*/  IMAD.WIDE R6, R0, 0x4, R14 ;  /* 0x0000000400067825 */ /* 0x000fc800078e020e */
[----:B--2---:R-:W-:Y:S01]  /*0400*/  FADD R17, R2, R5 ;  /* 0x0000000502117221 */ /* 0x004fe20000000000 */
[----:B------:R-:W-:-:S04]  /*0410*/  IMAD.WIDE R4, R0, 0x4, R12 ;  /* 0x0000000400047825 */ /* 0x000fc800078e020c */
[----:B------:R0:W-:Y:S04]  /*0420*/  STG.E desc[UR4][R14.64], R17 ;  /* 0x000000110e007986 */ /* 0x0001e8000c101904 */
[----:B------:R-:W2:Y:S04]  /*0430*/  LDG.E R2, desc[UR4][R4.64] ;  /* 0x0000000404027981 */ /* 0x000ea8000c1e1900 */
[----:B------:R-:W2:Y:S01]  /*0440*/  LDG.E R9, desc[UR4][R6.64] ;  /* 0x0000000406097981 */ /* 0x000ea2000c1e1900 */
[----:B------:R-:W-:-:S04]  /*0450*/  IMAD.WIDE R10, R0, 0x4, R6 ;  /* 0x00000004000a7825 */ /* 0x000fc800078e0206 */
[----:B--2---:R-:W-:Y:S01]  /*0460*/  FADD R19, R2, R9 ;  /* 0x0000000902137221 */ /* 0x004fe20000000000 */
[----:B------:R-:W-:-:S04]  /*0470*/  IMAD.WIDE R8, R0, 0x4, R4 ;  /* 0x0000000400087825 */ /* 0x000fc800078e0204 */
[----:B------:R1:W-:Y:S04]  /*0480*/  STG.E desc[UR4][R6.64], R19 ;  /* 0x0000001306007986 */ /* 0x0003e8000c101904 */
[----:B------:R-:W2:Y:S04]  /*0490*/  LDG.E R2, desc[UR4][R8.64] ;  /* 0x0000000408027981 */ /* 0x000ea8000c1e1900 */
[----:B------:R-:W2:Y:S01]  /*04a0*/  LDG.E R13, desc[UR4][R10.64] ;  /* 0x000000040a0d7981 */ /* 0x000ea2000c1e1900 */
[----:B0-----:R-:W-:-:S04]  /*04b0*/  IMAD.WIDE R14, R0, 0x4, R10 ;  /* 0x00000004000e7825 */ /* 0x001fc800078e020a */
[----:B--2---:R-:W-:Y:S01]  /*04c0*/  FADD R21, R2, R13 ;  /* 0x0000000d02157221 */ /* 0x004fe20000000000 */
[----:B------:R-:W-:-:S04]  /*04d0*/  IMAD.WIDE R12, R0, 0x4, R8 ;  /* 0x00000004000c7825 */ /* 0x000fc800078e0208 */
[----:B------:R1:W-:Y:S04]  /*04e0*/  STG.E desc[UR4][R10.64], R21 ;  /* 0x000000150a007986 */ /* 0x0003e8000c101904 */
[----:B------:R-:W2:Y:S04]  /*04f0*/  LDG.E R12, desc[UR4][R12.64] ;  /* 0x000000040c0c7981 */ /* 0x000ea8000c1e1900 */
[----:B------:R-:W2:Y:S01]  /*0500*/  LDG.E R5, desc[UR4][R14.64] ;  /* 0x000000040e057981 */ /* 0x000ea2000c1e1900 */
[----:B------:R-:W-:-:S04]  /*0510*/  LEA R3, R0, R3, 0x2 ;  /* 0x0000000300037211 */ /* 0x000fc800078e10ff */
[----:B------:R-:W-:Y:S01]  /*0520*/  ISETP.GE.AND P0, PT, R3, UR6, PT ;  /* 0x0000000603007c0c */ /* 0x000fe2000bf06270 */
[----:B--2---:R-:W-:-:S05]  /*0530*/  FADD R5, R12, R5 ;  /* 0x000000050c057221 */ /* 0x004fca0000000000 */
[----:B------:R1:W-:Y:S07]  /*0540*/  STG.E desc[UR4][R14.64], R5 ;  /* 0x000000050e007986 */ /* 0x0003ee000c101904 */
[----:B------:R-:W-:Y:S05]  /*0550*/  @!P0 BRA `(.L_x_3) ;  /* 0xfffffffc008c8947 */ /* 0x000fea000383ffff */
[----:B------:R-:W-:Y:S05]  /*0560*/  EXIT ;  /* 0x000000000000794d */ /* 0x000fea0003800000 */
.L_x_4:
[----:B------:R-:W-:-:S00]  /*0570*/  BRA `(.L_x_4) ;  /* 0xfffffffc00fc7947 */ /* 0x000fc0000383ffff */
[----:B------:R-:W-:-:S00]  /*0580*/  NOP ;  /* 0x0000000000007918 */ /* 0x000fc00000000000 */
[----:B------:R-:W-:-:S00]  /*0590*/  NOP ;  /* 0x0000000000007918 */ /* 0x000fc00000000000 */
[----:B------:R-:W-:-:S00]  /*05a0*/  NOP ;  /* 0x0000000000007918 */ /* 0x000fc00000000000 */
[----:B------:R-:W-:-:S00]  /*05b0*/  NOP ;  /* 0x0000000000007918 */ /* 0x000fc00000000000 */
[----:B------:R-:W-:-:S00]  /*05c0*/  NOP ;  /* 0x0000000000007918 */ /* 0x000fc00000000000 */
[----:B------:R-:W-:-:S00]  /*05d0*/  NOP ;  /* 0x0000000000007918 */ /* 0x000fc00000000000 */
[----:B------:R-:W-:-:S00]  /*05e0*/  NOP ;  /* 0x0000000000007918 */ /* 0x000fc00000000000 */
[----:B------:R-:W-:-:S00]  /*05f0*/  NOP ;  /* 0x0000000000007918 */ /* 0x000fc00000000000 */
.L_x_5:


//--------------------- .nv.shared.reserved.0     --------------------------
	.section	.nv.shared.reserved.0,"aw",@nobits
	.weak		__nv_reservedSMEM_offset_0_alias
	.size		__nv_reservedSMEM_offset_0_alias, 0, 64
	.other		__nv_reservedSMEM_offset_0_alias,@"STO_CUDA_RESERVED_SHARED STV_DEFAULT"
__nv_reservedSMEM_offset_0_alias:
	.zero		0
	.zero		64


//--------------------- .nv.constant0._Z3addiPfS_ --------------------------
	.section	.nv.constant0._Z3addiPfS_,"a",@progbits
	.sectionflags	@""
	.align	4
.nv.constant0._Z3addiPfS_:
	.zero		920


//--------------------- SYMBOLS --------------------------

	.type		.nv.reservedSmem.offset0,@object
	.size		.nv.reservedSmem.offset0,0x4
